//
// Generated by NVIDIA NVVM Compiler
//
// Compiler Build ID: CL-36424714
// Cuda compilation tools, release 13.0, V13.0.88
// Based on NVVM 20.0.0
//

.version 9.0
.target sm_100
.address_size 64

	// .globl	_Z5box15PKhmPhmiiii
// _ZZ5box15PKhmPhmiiiiE2sm has been demoted

.visible .entry _Z5box15PKhmPhmiiii(
	.param .u64 .ptr .align 1 _Z5box15PKhmPhmiiii_param_0,
	.param .u64 _Z5box15PKhmPhmiiii_param_1,
	.param .u64 .ptr .align 1 _Z5box15PKhmPhmiiii_param_2,
	.param .u64 _Z5box15PKhmPhmiiii_param_3,
	.param .u32 _Z5box15PKhmPhmiiii_param_4,
	.param .u32 _Z5box15PKhmPhmiiii_param_5,
	.param .u32 _Z5box15PKhmPhmiiii_param_6,
	.param .u32 _Z5box15PKhmPhmiiii_param_7
)
{
	.reg .pred 	%p<28>;
	.reg .b16 	%rs<7>;
	.reg .b32 	%r<109>;
	.reg .b64 	%rd<31>;
	// demoted variable
	.shared .align 1 .b8 _ZZ5box15PKhmPhmiiiiE2sm[1920];
	ld.param.u64 	%rd7, [_Z5box15PKhmPhmiiii_param_0];
	ld.param.u64 	%rd4, [_Z5box15PKhmPhmiiii_param_1];
	ld.param.u64 	%rd5, [_Z5box15PKhmPhmiiii_param_2];
	ld.param.u64 	%rd6, [_Z5box15PKhmPhmiiii_param_3];
	ld.param.u32 	%r22, [_Z5box15PKhmPhmiiii_param_4];
	ld.param.u32 	%r20, [_Z5box15PKhmPhmiiii_param_5];
	ld.param.u32 	%r23, [_Z5box15PKhmPhmiiii_param_6];
	ld.param.u32 	%r21, [_Z5box15PKhmPhmiiii_param_7];
	cvta.to.global.u64 	%rd1, %rd7;
	mov.u32 	%r1, %tid.x;
	mov.u32 	%r2, %tid.y;
	mov.u32 	%r24, %ctaid.x;
	shl.b32 	%r25, %r24, 5;
	add.s32 	%r26, %r25, %r1;
	mov.u32 	%r27, %ctaid.y;
	shl.b32 	%r28, %r27, 3;
	add.s32 	%r29, %r28, %r2;
	add.s32 	%r4, %r29, %r23;
	add.s32 	%r30, %r26, -7;
	setp.gt.s32 	%p3, %r26, 6;
	setp.lt.s32 	%p4, %r30, %r22;
	and.pred  	%p1, %p3, %p4;
	cvt.u64.u32 	%rd2, %r30;
	mov.u32 	%r31, _ZZ5box15PKhmPhmiiiiE2sm;
	add.s32 	%r32, %r31, %r1;
	add.s32 	%r33, %r26, 25;
	setp.gt.s32 	%p5, %r26, -26;
	setp.lt.s32 	%p6, %r33, %r22;
	and.pred  	%p2, %p5, %p6;
	cvt.u64.u32 	%rd3, %r33;
	add.s32 	%r5, %r4, -7;
	setp.lt.s32 	%p7, %r4, 7;
	setp.ge.s32 	%p8, %r5, %r20;
	shl.b32 	%r34, %r2, 6;
	add.s32 	%r6, %r32, %r34;
	or.pred  	%p9, %p7, %p8;
	@%p9 bra 	$L__BB0_5;
	sub.s32 	%r7, %r5, %r21;
	not.pred 	%p10, %p1;
	@%p10 bra 	$L__BB0_3;
	cvt.s64.s32 	%rd8, %r7;
	mad.lo.s64 	%rd9, %rd4, %rd8, %rd2;
	add.s64 	%rd10, %rd1, %rd9;
	ld.global.u8 	%rs1, [%rd10];
	st.shared.u8 	[%r6], %rs1;
$L__BB0_3:
	not.pred 	%p11, %p2;
	@%p11 bra 	$L__BB0_5;
	cvt.s64.s32 	%rd11, %r7;
	mad.lo.s64 	%rd12, %rd4, %rd11, %rd3;
	add.s64 	%rd13, %rd1, %rd12;
	ld.global.u8 	%rs2, [%rd13];
	st.shared.u8 	[%r6+32], %rs2;
$L__BB0_5:
	add.s32 	%r8, %r4, 1;
	setp.lt.s32 	%p12, %r4, -1;
	setp.ge.s32 	%p13, %r8, %r20;
	or.pred  	%p14, %p12, %p13;
	@%p14 bra 	$L__BB0_10;
	sub.s32 	%r9, %r8, %r21;
	not.pred 	%p15, %p1;
	@%p15 bra 	$L__BB0_8;
	cvt.s64.s32 	%rd14, %r9;
	mad.lo.s64 	%rd15, %rd4, %rd14, %rd2;
	add.s64 	%rd16, %rd1, %rd15;
	ld.global.u8 	%rs3, [%rd16];
	st.shared.u8 	[%r6+512], %rs3;
$L__BB0_8:
	not.pred 	%p16, %p2;
	@%p16 bra 	$L__BB0_10;
	cvt.s64.s32 	%rd17, %r9;
	mad.lo.s64 	%rd18, %rd4, %rd17, %rd3;
	add.s64 	%rd19, %rd1, %rd18;
	ld.global.u8 	%rs4, [%rd19];
	st.shared.u8 	[%r6+544], %rs4;
$L__BB0_10:
	add.s32 	%r10, %r4, 9;
	setp.lt.s32 	%p17, %r4, -9;
	setp.ge.s32 	%p18, %r10, %r20;
	or.pred  	%p19, %p17, %p18;
	@%p19 bra 	$L__BB0_15;
	sub.s32 	%r11, %r10, %r21;
	not.pred 	%p20, %p1;
	@%p20 bra 	$L__BB0_13;
	cvt.s64.s32 	%rd20, %r11;
	mad.lo.s64 	%rd21, %rd4, %rd20, %rd2;
	add.s64 	%rd22, %rd1, %rd21;
	ld.global.u8 	%rs5, [%rd22];
	st.shared.u8 	[%r6+1024], %rs5;
$L__BB0_13:
	not.pred 	%p21, %p2;
	@%p21 bra 	$L__BB0_15;
	cvt.s64.s32 	%rd23, %r11;
	mad.lo.s64 	%rd24, %rd4, %rd23, %rd3;
	add.s64 	%rd25, %rd1, %rd24;
	ld.global.u8 	%rs6, [%rd25];
	st.shared.u8 	[%r6+1056], %rs6;
$L__BB0_15:
	bar.sync 	0;
	add.s32 	%r35, %r22, -7;
	setp.ge.s32 	%p22, %r26, %r35;
	min.s32 	%r36, %r26, %r4;
	setp.lt.s32 	%p23, %r36, 7;
	add.s32 	%r37, %r20, -7;
	setp.ge.s32 	%p24, %r4, %r37;
	or.pred  	%p25, %p22, %p24;
	or.pred  	%p26, %p25, %p23;
	@%p26 bra 	$L__BB0_20;
	add.s32 	%r41, %r1, %r34;
	add.s32 	%r12, %r31, %r41;
	mov.b32 	%r108, 0;
	mov.b32 	%r107, 64;
$L__BB0_17:
	add.s32 	%r15, %r12, %r107;
	ld.shared.u8 	%r43, [%r15+-64];
	add.s32 	%r44, %r108, %r43;
	ld.shared.u8 	%r45, [%r15+-63];
	add.s32 	%r46, %r44, %r45;
	ld.shared.u8 	%r47, [%r15+-62];
	add.s32 	%r48, %r46, %r47;
	ld.shared.u8 	%r49, [%r15+-61];
	add.s32 	%r50, %r48, %r49;
	ld.shared.u8 	%r51, [%r15+-60];
	add.s32 	%r52, %r50, %r51;
	ld.shared.u8 	%r53, [%r15+-59];
	add.s32 	%r54, %r52, %r53;
	ld.shared.u8 	%r55, [%r15+-58];
	add.s32 	%r56, %r54, %r55;
	ld.shared.u8 	%r57, [%r15+-57];
	add.s32 	%r58, %r56, %r57;
	ld.shared.u8 	%r59, [%r15+-56];
	add.s32 	%r60, %r58, %r59;
	ld.shared.u8 	%r61, [%r15+-55];
	add.s32 	%r62, %r60, %r61;
	ld.shared.u8 	%r63, [%r15+-54];
	add.s32 	%r64, %r62, %r63;
	ld.shared.u8 	%r65, [%r15+-53];
	add.s32 	%r66, %r64, %r65;
	ld.shared.u8 	%r67, [%r15+-52];
	add.s32 	%r68, %r66, %r67;
	ld.shared.u8 	%r69, [%r15+-51];
	add.s32 	%r70, %r68, %r69;
	ld.shared.u8 	%r71, [%r15+-50];
	add.s32 	%r16, %r70, %r71;
	setp.eq.s32 	%p27, %r107, 960;
	@%p27 bra 	$L__BB0_19;
	ld.shared.u8 	%r72, [%r15];
	add.s32 	%r73, %r16, %r72;
	ld.shared.u8 	%r74, [%r15+1];
	add.s32 	%r75, %r73, %r74;
	ld.shared.u8 	%r76, [%r15+2];
	add.s32 	%r77, %r75, %r76;
	ld.shared.u8 	%r78, [%r15+3];
	add.s32 	%r79, %r77, %r78;
	ld.shared.u8 	%r80, [%r15+4];
	add.s32 	%r81, %r79, %r80;
	ld.shared.u8 	%r82, [%r15+5];
	add.s32 	%r83, %r81, %r82;
	ld.shared.u8 	%r84, [%r15+6];
	add.s32 	%r85, %r83, %r84;
	ld.shared.u8 	%r86, [%r15+7];
	add.s32 	%r87, %r85, %r86;
	ld.shared.u8 	%r88, [%r15+8];
	add.s32 	%r89, %r87, %r88;
	ld.shared.u8 	%r90, [%r15+9];
	add.s32 	%r91, %r89, %r90;
	ld.shared.u8 	%r92, [%r15+10];
	add.s32 	%r93, %r91, %r92;
	ld.shared.u8 	%r94, [%r15+11];
	add.s32 	%r95, %r93, %r94;
	ld.shared.u8 	%r96, [%r15+12];
	add.s32 	%r97, %r95, %r96;
	ld.shared.u8 	%r98, [%r15+13];
	add.s32 	%r99, %r97, %r98;
	ld.shared.u8 	%r100, [%r15+14];
	add.s32 	%r108, %r99, %r100;
	add.s32 	%r107, %r107, 128;
	bra.uni 	$L__BB0_17;
$L__BB0_19:
	sub.s32 	%r101, %r4, %r21;
	mul.hi.s32 	%r102, %r16, -1851608123;
	add.s32 	%r103, %r102, %r16;
	shr.u32 	%r104, %r103, 31;
	shr.u32 	%r105, %r103, 7;
	add.s32 	%r106, %r105, %r104;
	cvt.s64.s32 	%rd26, %r101;
	cvt.u64.u32 	%rd27, %r26;
	mad.lo.s64 	%rd28, %rd6, %rd26, %rd27;
	cvta.to.global.u64 	%rd29, %rd5;
	add.s64 	%rd30, %rd29, %rd28;
	st.global.u8 	[%rd30], %r106;
$L__BB0_20:
	ret;

}


// ===== COMPILED SASS (sm_100) =====

	.target	sm_100

	.elftype	@"ET_EXEC"


//--------------------- .note.nv.tkinfo           --------------------------
	.section	.note.nv.tkinfo,"",@"SHT_NOTE"
	.sectionflags	@"SHF_NOTE_NV_TKINFO"
	.tkinfo
        /*0018*/ 	.word	0x00000002
        /*0030*/ 	.string	""
        /*0030*/ 	.string	"ptxas"
        /*0030*/ 	.string	"Cuda compilation tools, release 13.0, V13.0.88"
        /*0030*/ 	.string	"Build cuda_13.0.r13.0/compiler.36424714_0"
        /*0030*/ 	.string	"-arch sm_100 -m 64 "



//--------------------- .note.nv.cuinfo           --------------------------
	.section	.note.nv.cuinfo,"",@"SHT_NOTE"
	.sectionflags	@"SHF_NOTE_NV_CUINFO"
        /*0018*/ 	.short	0x0002
        /*001a*/ 	.short	0x0064
        /*001c*/ 	.short	0x0082
	.zero		2


//--------------------- .nv.info                  --------------------------
	.section	.nv.info,"",@"SHT_CUDA_INFO"
	.align	4


	//----- nvinfo : EIATTR_REGCOUNT
	.align		4
        /*0000*/ 	.byte	0x04, 0x2f
        /*0002*/ 	.short	(.L_1 - .L_0)
	.align		4
.L_0:
        /*0004*/ 	.word	index@(_Z5box15PKhmPhmiiii)
        /*0008*/ 	.word	0x0000001d


	//----- nvinfo : EIATTR_FRAME_SIZE
	.align		4
.L_1:
        /*000c*/ 	.byte	0x04, 0x11
        /*000e*/ 	.short	(.L_3 - .L_2)
	.align		4
.L_2:
        /*0010*/ 	.word	index@(_Z5box15PKhmPhmiiii)
        /*0014*/ 	.word	0x00000000


	//----- nvinfo : EIATTR_MIN_STACK_SIZE
	.align		4
.L_3:
        /*0018*/ 	.byte	0x04, 0x12
        /*001a*/ 	.short	(.L_5 - .L_4)
	.align		4
.L_4:
        /*001c*/ 	.word	index@(_Z5box15PKhmPhmiiii)
        /*0020*/ 	.word	0x00000000
.L_5:


//--------------------- .nv.compat                --------------------------
	.section	.nv.compat,"",@"SHT_CUDA_COMPAT_INFO"
	.align	4
        /*0000*/ 	.byte	0x02, 0x09, 0x00, 0x00, 0x02, 0x02, 0x01, 0x00, 0x02, 0x05, 0x05, 0x00, 0x03, 0x07, 0x01, 0x01
        /*0010*/ 	.byte	0x02, 0x03, 0x00, 0x00, 0x02, 0x06, 0x01, 0x00, 0x04, 0x0b, 0x08, 0x00, 0x09, 0x00, 0x00, 0x00
        /*0020*/ 	.byte	0x00, 0x00, 0x00, 0x00


//--------------------- .nv.info._Z5box15PKhmPhmiiii --------------------------
	.section	.nv.info._Z5box15PKhmPhmiiii,"",@"SHT_CUDA_INFO"
	.sectionflags	@""
	.align	4


	//----- nvinfo : EIATTR_CUDA_API_VERSION
	.align		4
        /*0000*/ 	.byte	0x04, 0x37
        /*0002*/ 	.short	(.L_7 - .L_6)
.L_6:
        /*0004*/ 	.word	0x00000082


	//----- nvinfo : EIATTR_KPARAM_INFO
	.align		4
.L_7:
        /*0008*/ 	.byte	0x04, 0x17
        /*000a*/ 	.short	(.L_9 - .L_8)
.L_8:
        /*000c*/ 	.word	0x00000000
        /*0010*/ 	.short	0x0007
        /*0012*/ 	.short	0x002c
        /*0014*/ 	.byte	0x00, 0xf0, 0x11, 0x00


	//----- nvinfo : EIATTR_KPARAM_INFO
	.align		4
.L_9:
        /*0018*/ 	.byte	0x04, 0x17
        /*001a*/ 	.short	(.L_11 - .L_10)
.L_10:
        /*001c*/ 	.word	0x00000000
        /*0020*/ 	.short	0x0006
        /*0022*/ 	.short	0x0028
        /*0024*/ 	.byte	0x00, 0xf0, 0x11, 0x00


	//----- nvinfo : EIATTR_KPARAM_INFO
	.align		4
.L_11:
        /*0028*/ 	.byte	0x04, 0x17
        /*002a*/ 	.short	(.L_13 - .L_12)
.L_12:
        /*002c*/ 	.word	0x00000000
        /*0030*/ 	.short	0x0005
        /*0032*/ 	.short	0x0024
        /*0034*/ 	.byte	0x00, 0xf0, 0x11, 0x00


	//----- nvinfo : EIATTR_KPARAM_INFO
	.align		4
.L_13:
        /*0038*/ 	.byte	0x04, 0x17
        /*003a*/ 	.short	(.L_15 - .L_14)
.L_14:
        /*003c*/ 	.word	0x00000000
        /*0040*/ 	.short	0x0004
        /*0042*/ 	.short	0x0020
        /*0044*/ 	.byte	0x00, 0xf0, 0x11, 0x00


	//----- nvinfo : EIATTR_KPARAM_INFO
	.align		4
.L_15:
        /*0048*/ 	.byte	0x04, 0x17
        /*004a*/ 	.short	(.L_17 - .L_16)
.L_16:
        /*004c*/ 	.word	0x00000000
        /*0050*/ 	.short	0x0003
        /*0052*/ 	.short	0x0018
        /*0054*/ 	.byte	0x00, 0xf0, 0x21, 0x00


	//----- nvinfo : EIATTR_KPARAM_INFO
	.align		4
.L_17:
        /*0058*/ 	.byte	0x04, 0x17
        /*005a*/ 	.short	(.L_19 - .L_18)
.L_18:
        /*005c*/ 	.word	0x00000000
        /*0060*/ 	.short	0x0002
        /*0062*/ 	.short	0x0010
        /*0064*/ 	.byte	0x00, 0xf5, 0x21, 0x00


	//----- nvinfo : EIATTR_KPARAM_INFO
	.align		4
.L_19:
        /*0068*/ 	.byte	0x04, 0x17
        /*006a*/ 	.short	(.L_21 - .L_20)
.L_20:
        /*006c*/ 	.word	0x00000000
        /*0070*/ 	.short	0x0001
        /*0072*/ 	.short	0x0008
        /*0074*/ 	.byte	0x00, 0xf0, 0x21, 0x00


	//----- nvinfo : EIATTR_KPARAM_INFO
	.align		4
.L_21:
        /*0078*/ 	.byte	0x04, 0x17
        /*007a*/ 	.short	(.L_23 - .L_22)
.L_22:
        /*007c*/ 	.word	0x00000000
        /*0080*/ 	.short	0x0000
        /*0082*/ 	.short	0x0000
        /*0084*/ 	.byte	0x00, 0xf5, 0x21, 0x00


	//----- nvinfo : EIATTR_SPARSE_MMA_MASK
	.align		4
.L_23:
        /*0088*/ 	.byte	0x03, 0x50
        /*008a*/ 	.short	0x0000


	//----- nvinfo : EIATTR_MAXREG_COUNT
	.align		4
        /*008c*/ 	.byte	0x03, 0x1b
        /*008e*/ 	.short	0x00ff


	//----- nvinfo : EIATTR_NUM_BARRIERS
	.align		4
        /*0090*/ 	.byte	0x02, 0x4c
        /*0092*/ 	.byte	0x01
	.zero		1


	//----- nvinfo : EIATTR_MERCURY_ISA_VERSION
	.align		4
        /*0094*/ 	.byte	0x03, 0x5f
        /*0096*/ 	.short	0x0101


	//----- nvinfo : EIATTR_VRC_CTA_INIT_COUNT
	.align		4
        /*0098*/ 	.byte	0x02, 0x4a
	.zero		1
	.zero		1


	//----- nvinfo : EIATTR_EXIT_INSTR_OFFSETS
	.align		4
        /*009c*/ 	.byte	0x04, 0x1c
        /*009e*/ 	.short	(.L_25 - .L_24)


	//   ....[0]....
.L_24:
        /*00a0*/ 	.word	0x00000790


	//   ....[1]....
        /*00a4*/ 	.word	0x00000d40


	//----- nvinfo : EIATTR_CRS_STACK_SIZE
	.align		4
.L_25:
        /*00a8*/ 	.byte	0x04, 0x1e
        /*00aa*/ 	.short	(.L_27 - .L_26)
.L_26:
        /*00ac*/ 	.word	0x00000000


	//----- nvinfo : EIATTR_CBANK_PARAM_SIZE
	.align		4
.L_27:
        /*00b0*/ 	.byte	0x03, 0x19
        /*00b2*/ 	.short	0x0030


	//----- nvinfo : EIATTR_PARAM_CBANK
	.align		4
        /*00b4*/ 	.byte	0x04, 0x0a
        /*00b6*/ 	.short	(.L_29 - .L_28)
	.align		4
.L_28:
        /*00b8*/ 	.word	index@(.nv.constant0._Z5box15PKhmPhmiiii)
        /*00bc*/ 	.short	0x0380
        /*00be*/ 	.short	0x0030


	//----- nvinfo : EIATTR_SW_WAR
	.align		4
.L_29:
        /*00c0*/ 	.byte	0x04, 0x36
        /*00c2*/ 	.short	(.L_31 - .L_30)
.L_30:
        /*00c4*/ 	.word	0x00000008
.L_31:


//--------------------- .nv.callgraph             --------------------------
	.section	.nv.callgraph,"",@"SHT_CUDA_CALLGRAPH"
	.align	4
	.sectionentsize	8
	.align		4
        /*0000*/ 	.word	0x00000000
	.align		4
        /*0004*/ 	.word	0xffffffff
	.align		4
        /*0008*/ 	.word	0x00000000
	.align		4
        /*000c*/ 	.word	0xfffffffe
	.align		4
        /*0010*/ 	.word	0x00000000
	.align		4
        /*0014*/ 	.word	0xfffffffd
	.align		4
        /*0018*/ 	.word	0x00000000
	.align		4
        /*001c*/ 	.word	0xfffffffc


//--------------------- .text._Z5box15PKhmPhmiiii --------------------------
	.section	.text._Z5box15PKhmPhmiiii,"ax",@progbits
	.align	128
        .global         _Z5box15PKhmPhmiiii
        .type           _Z5box15PKhmPhmiiii,@function
        .size           _Z5box15PKhmPhmiiii,(.L_x_8 - _Z5box15PKhmPhmiiii)
        .other          _Z5box15PKhmPhmiiii,@"STO_CUDA_ENTRY STV_DEFAULT"
_Z5box15PKhmPhmiiii:
.text._Z5box15PKhmPhmiiii:
[----:B------:R-:W-:Y:S01]  /*0000*/  LDC R1, c[0x0][0x37c] ;  /* 0x0000df00ff017b82 */ /* 0x000fe20000000800 */
[----:B------:R-:W0:Y:S01]  /*0010*/  S2R R0, SR_TID.Y ;  /* 0x0000000000007919 */ /* 0x000e220000002200 */
[----:B------:R-:W1:Y:S06]  /*0020*/  LDCU UR6, c[0x0][0x3a8] ;  /* 0x00007500ff0677ac */ /* 0x000e6c0008000800 */
[----:B------:R-:W2:Y:S01]  /*0030*/  S2UR UR5, SR_CgaCtaId ;  /* 0x00000000000579c3 */ /* 0x000ea20000008800 */
[----:B------:R-:W-:Y:S01]  /*0040*/  BSSY.RECONVERGENT B0, `(.L_x_0) ;  /* 0x0000035000007945 */ /* 0x000fe20003800200 */
[----:B------:R-:W0:Y:S01]  /*0050*/  S2R R21, SR_CTAID.Y ;  /* 0x0000000000157919 */ /* 0x000e220000002600 */
[----:B------:R-:W3:Y:S01]  /*0060*/  LDCU.64 UR10, c[0x0][0x3a0] ;  /* 0x00007400ff0a77ac */ /* 0x000ee20008000a00 */
[----:B------:R-:W4:Y:S01]  /*0070*/  S2R R3, SR_TID.X ;  /* 0x0000000000037919 */ /* 0x000f220000002100 */
[----:B------:R-:W-:Y:S01]  /*0080*/  UMOV UR4, 0x400 ;  /* 0x0000040000047882 */ /* 0x000fe20000000000 */
[----:B------:R-:W0:Y:S01]  /*0090*/  LDCU.64 UR8, c[0x0][0x358] ;  /* 0x00006b00ff0877ac */ /* 0x000e220008000a00 */
[----:B------:R-:W5:Y:S01]  /*00a0*/  S2R R2, SR_CTAID.X ;  /* 0x0000000000027919 */ /* 0x000f620000002500 */
[----:B--2---:R-:W-:Y:S01]  /*00b0*/  ULEA UR4, UR5, UR4, 0x18 ;  /* 0x0000000405047291 */ /* 0x004fe2000f8ec0ff */
[----:B0-----:R-:W-:-:S04]  /*00c0*/  IMAD R21, R21, 0x8, R0 ;  /* 0x0000000815157824 */ /* 0x001fc800078e0200 */
[----:B-1----:R-:W-:Y:S02]  /*00d0*/  VIADD R21, R21, UR6 ;  /* 0x0000000615157c36 */ /* 0x002fe40008000000 */
[----:B----4-:R-:W-:Y:S02]  /*00e0*/  VIADD R9, R3, UR4 ;  /* 0x0000000403097c36 */ /* 0x010fe40008000000 */
[C---:B------:R-:W-:Y:S02]  /*00f0*/  VIADD R25, R21.reuse, 0xfffffff9 ;  /* 0xfffffff915197836 */ /* 0x040fe40000000000 */
[----:B-----5:R-:W-:Y:S02]  /*0100*/  IMAD R2, R2, 0x20, R3 ;  /* 0x0000002002027824 */ /* 0x020fe400078e0203 */
[----:B------:R-:W-:Y:S01]  /*0110*/  VIADD R23, R21, 0x1 ;  /* 0x0000000115177836 */ /* 0x000fe20000000000 */
[----:B---3--:R-:W-:Y:S01]  /*0120*/  ISETP.GE.AND P0, PT, R25, UR11, PT ;  /* 0x0000000b19007c0c */ /* 0x008fe2000bf06270 */
[----:B------:R-:W-:-:S02]  /*0130*/  VIADD R20, R21, 0x9 ;  /* 0x0000000915147836 */ /* 0x000fc40000000000 */
[C---:B------:R-:W-:Y:S01]  /*0140*/  VIADD R4, R2.reuse, 0xfffffff9 ;  /* 0xfffffff902047836 */ /* 0x040fe20000000000 */
[----:B------:R-:W-:Y:S01]  /*0150*/  ISETP.LT.OR P0, PT, R21, 0x7, P0 ;  /* 0x000000071500780c */ /* 0x000fe20000701670 */
[----:B------:R-:W-:Y:S01]  /*0160*/  VIADD R6, R2, 0x19 ;  /* 0x0000001902067836 */ /* 0x000fe20000000000 */
[----:B------:R-:W-:Y:S01]  /*0170*/  ISETP.GE.AND P1, PT, R23, UR11, PT ;  /* 0x0000000b17007c0c */ /* 0x000fe2000bf26270 */
[----:B------:R-:W-:Y:S01]  /*0180*/  IMAD R22, R0, 0x40, R9 ;  /* 0x0000004000167824 */ /* 0x000fe200078e0209 */
[----:B------:R-:W-:Y:S02]  /*0190*/  ISETP.GE.AND P2, PT, R20, UR11, PT ;  /* 0x0000000b14007c0c */ /* 0x000fe4000bf46270 */
[----:B------:R-:W-:Y:S02]  /*01a0*/  ISETP.GE.AND P3, PT, R4, UR10, PT ;  /* 0x0000000a04007c0c */ /* 0x000fe4000bf66270 */
[----:B------:R-:W-:Y:S02]  /*01b0*/  ISETP.GE.AND P4, PT, R6, UR10, PT ;  /* 0x0000000a06007c0c */ /* 0x000fe4000bf86270 */
[----:B------:R-:W-:-:S02]  /*01c0*/  ISETP.LT.OR P1, PT, R21, -0x1, P1 ;  /* 0xffffffff1500780c */ /* 0x000fc40000f21670 */
[----:B------:R-:W-:Y:S02]  /*01d0*/  ISETP.LT.OR P2, PT, R21, -0x9, P2 ;  /* 0xfffffff71500780c */ /* 0x000fe40001741670 */
[C---:B------:R-:W-:Y:S02]  /*01e0*/  ISETP.GT.AND P3, PT, R2.reuse, 0x6, !P3 ;  /* 0x000000060200780c */ /* 0x040fe40005f64270 */
[----:B------:R-:W-:Y:S01]  /*01f0*/  ISETP.GT.AND P4, PT, R2, -0x1a, !P4 ;  /* 0xffffffe60200780c */ /* 0x000fe20006784270 */
[----:B------:R-:W-:-:S12]  /*0200*/  @P0 BRA `(.L_x_1) ;  /* 0x0000000000600947 */ /* 0x000fd80003800000 */
[----:B------:R-:W0:Y:S01]  /*0210*/  LDCU UR5, c[0x0][0x3ac] ;  /* 0x00007580ff0577ac */ /* 0x000e220008000800 */
[----:B------:R-:W1:Y:S01]  /*0220*/  LDC.64 R8, c[0x0][0x388] ;  /* 0x0000e200ff087b82 */ /* 0x000e620000000a00 */
[----:B------:R-:W-:-:S07]  /*0230*/  @P3 IMAD.MOV.U32 R5, RZ, RZ, RZ ;  /* 0x000000ffff053224 */ /* 0x000fce00078e00ff */
[----:B------:R-:W2:Y:S08]  /*0240*/  LDC.64 R10, c[0x0][0x388] ;  /* 0x0000e200ff0a7b82 */ /* 0x000eb00000000a00 */
[----:B------:R-:W3:Y:S01]  /*0250*/  LDC.64 R12, c[0x0][0x380] ;  /* 0x0000e000ff0c7b82 */ /* 0x000ee20000000a00 */
[----:B0-----:R-:W-:-:S05]  /*0260*/  VIADD R25, R25, -UR5 ;  /* 0x8000000519197c36 */ /* 0x001fca0008000000 */
[--C-:B------:R-:W-:Y:S02]  /*0270*/  @P3 SHF.R.S32.HI R7, RZ, 0x1f, R25.reuse ;  /* 0x0000001fff073819 */ /* 0x100fe40000011419 */
[----:B------:R-:W0:Y:S01]  /*0280*/  LDC.64 R14, c[0x0][0x380] ;  /* 0x0000e000ff0e7b82 */ /* 0x000e220000000a00 */
[----:B------:R-:W-:Y:S01]  /*0290*/  @P4 SHF.R.S32.HI R19, RZ, 0x1f, R25 ;  /* 0x0000001fff134819 */ /* 0x000fe20000011419 */
[----:B-1----:R-:W-:-:S04]  /*02a0*/  @P3 IMAD.WIDE.U32 R16, R25, R8, R4 ;  /* 0x0000000819103225 */ /* 0x002fc800078e0004 */
[----:B------:R-:W-:Y:S02]  /*02b0*/  @P3 IMAD R8, R7, R8, RZ ;  /* 0x0000000807083224 */ /* 0x000fe400078e02ff */
[----:B------:R-:W-:Y:S02]  /*02c0*/  @P4 IMAD.MOV.U32 R7, RZ, RZ, RZ ;  /* 0x000000ffff074224 */ /* 0x000fe400078e00ff */
[-C--:B--2---:R-:W-:Y:S02]  /*02d0*/  @P4 IMAD R24, R19, R10.reuse, RZ ;  /* 0x0000000a13184224 */ /* 0x084fe400078e02ff */
[----:B------:R-:W-:-:S04]  /*02e0*/  @P4 IMAD.WIDE.U32 R18, R25, R10, R6 ;  /* 0x0000000a19124225 */ /* 0x000fc800078e0006 */
[C---:B------:R-:W-:Y:S01]  /*02f0*/  @P3 IMAD R8, R25.reuse, R9, R8 ;  /* 0x0000000919083224 */ /* 0x040fe200078e0208 */
[----:B---3--:R-:W-:Y:S01]  /*0300*/  @P3 IADD3 R12, P0, PT, R16, R12, RZ ;  /* 0x0000000c100c3210 */ /* 0x008fe20007f1e0ff */
[----:B------:R-:W-:-:S03]  /*0310*/  @P4 IMAD R11, R25, R11, R24 ;  /* 0x0000000b190b4224 */ /* 0x000fc600078e0218 */
[----:B------:R-:W-:Y:S02]  /*0320*/  @P3 IADD3.X R13, PT, PT, R13, R17, R8, P0, !PT ;  /* 0x000000110d0d3210 */ /* 0x000fe400007fe408 */
[----:B0-----:R-:W-:-:S04]  /*0330*/  @P4 IADD3 R14, P5, PT, R18, R14, RZ ;  /* 0x0000000e120e4210 */ /* 0x001fc80007fbe0ff */
[----:B------:R-:W2:Y:S01]  /*0340*/  @P3 LDG.E.U8 R13, desc[UR8][R12.64] ;  /* 0x000000080c0d3981 */ /* 0x000ea2000c1e1100 */
[----:B------:R-:W-:-:S06]  /*0350*/  @P4 IADD3.X R15, PT, PT, R15, R11, R19, P5, !PT ;  /* 0x0000000b0f0f4210 */ /* 0x000fcc0002ffe413 */
[----:B------:R-:W3:Y:S04]  /*0360*/  @P4 LDG.E.U8 R15, desc[UR8][R14.64] ;  /* 0x000000080e0f4981 */ /* 0x000ee8000c1e1100 */
[----:B--2---:R0:W-:Y:S04]  /*0370*/  @P3 STS.U8 [R22], R13 ;  /* 0x0000000d16003388 */ /* 0x0041e80000000000 */
[----:B---3--:R0:W-:Y:S02]  /*0380*/  @P4 STS.U8 [R22+0x20], R15 ;  /* 0x0000200f16004388 */ /* 0x0081e40000000000 */
.L_x_1:
[----:B------:R-:W-:Y:S05]  /*0390*/  BSYNC.RECONVERGENT B0 ;  /* 0x0000000000007941 */ /* 0x000fea0003800200 */
.L_x_0:
[----:B------:R-:W-:Y:S04]  /*03a0*/  BSSY.RECONVERGENT B0, `(.L_x_2) ;  /* 0x000001c000007945 */ /* 0x000fe80003800200 */
[----:B------:R-:W-:Y:S05]  /*03b0*/  @P1 BRA `(.L_x_3) ;  /* 0x0000000000681947 */ /* 0x000fea0003800000 */
[----:B------:R-:W1:Y:S01]  /*03c0*/  LDCU UR5, c[0x0][0x3ac] ;  /* 0x00007580ff0577ac */ /* 0x000e620008000800 */
[----:B0-----:R-:W0:Y:S01]  /*03d0*/  LDC.64 R12, c[0x0][0x388] ;  /* 0x0000e200ff0c7b82 */ /* 0x001e220000000a00 */
[----:B------:R-:W-:Y:S02]  /*03e0*/  @P3 IMAD.MOV.U32 R16, RZ, RZ, R4 ;  /* 0x000000ffff103224 */ /* 0x000fe400078e0004 */
[----:B------:R-:W-:Y:S02]  /*03f0*/  @P3 IMAD.MOV.U32 R17, RZ, RZ, RZ ;  /* 0x000000ffff113224 */ /* 0x000fe400078e00ff */
[----:B------:R-:W-:-:S03]  /*0400*/  @P4 IMAD.MOV.U32 R18, RZ, RZ, R6 ;  /* 0x000000ffff124224 */ /* 0x000fc600078e0006 */
[----:B------:R-:W2:Y:S08]  /*0410*/  LDC.64 R14, c[0x0][0x388] ;  /* 0x0000e200ff0e7b82 */ /* 0x000eb00000000a00 */
[----:B------:R-:W3:Y:S01]  /*0420*/  LDC.64 R10, c[0x0][0x380] ;  /* 0x0000e000ff0a7b82 */ /* 0x000ee20000000a00 */
[----:B-1----:R-:W-:-:S05]  /*0430*/  VIADD R23, R23, -UR5 ;  /* 0x8000000517177c36 */ /* 0x002fca0008000000 */
[----:B------:R-:W-:Y:S02]  /*0440*/  @P3 SHF.R.S32.HI R19, RZ, 0x1f, R23 ;  /* 0x0000001fff133819 */ /* 0x000fe40000011417 */
[----:B------:R-:W1:Y:S01]  /*0450*/  LDC.64 R8, c[0x0][0x380] ;  /* 0x0000e000ff087b82 */ /* 0x000e620000000a00 */
[----:B0-----:R-:W-:Y:S01]  /*0460*/  @P3 IMAD.WIDE.U32 R16, R23, R12, R16 ;  /* 0x0000000c17103225 */ /* 0x001fe200078e0010 */
[----:B------:R-:W-:-:S03]  /*0470*/  @P4 SHF.R.S32.HI R25, RZ, 0x1f, R23 ;  /* 0x0000001fff194819 */ /* 0x000fc60000011417 */
        /* <DEDUP_REMOVED lines=8> */
[----:B-1----:R-:W-:-:S04]  /*0500*/  @P4 IADD3 R8, P1, PT, R18, R8, RZ ;  /* 0x0000000812084210 */ /* 0x002fc80007f3e0ff */
[----:B------:R-:W2:Y:S01]  /*0510*/  @P3 LDG.E.U8 R11, desc[UR8][R10.64] ;  /* 0x000000080a0b3981 */ /* 0x000ea2000c1e1100 */
[----:B------:R-:W-:-:S06]  /*0520*/  @P4 IADD3.X R9, PT, PT, R9, R15, R19, P1, !PT ;  /* 0x0000000f09094210 */ /* 0x000fcc0000ffe413 */
[----:B------:R-:W3:Y:S04]  /*0530*/  @P4 LDG.E.U8 R9, desc[UR8][R8.64] ;  /* 0x0000000808094981 */ /* 0x000ee8000c1e1100 */
[----:B--2---:R1:W-:Y:S04]  /*0540*/  @P3 STS.U8 [R22+0x200], R11 ;  /* 0x0002000b16003388 */ /* 0x0043e80000000000 */
[----:B---3--:R1:W-:Y:S02]  /*0550*/  @P4 STS.U8 [R22+0x220], R9 ;  /* 0x0002200916004388 */ /* 0x0083e40000000000 */
.L_x_3:
[----:B------:R-:W-:Y:S05]  /*0560*/  BSYNC.RECONVERGENT B0 ;  /* 0x0000000000007941 */ /* 0x000fea0003800200 */
.L_x_2:
[----:B------:R-:W-:Y:S04]  /*0570*/  BSSY.RECONVERGENT B0, `(.L_x_4) ;  /* 0x000001a000007945 */ /* 0x000fe80003800200 */
[----:B------:R-:W-:Y:S05]  /*0580*/  @P2 BRA `(.L_x_5) ;  /* 0x0000000000602947 */ /* 0x000fea0003800000 */
[----:B------:R-:W2:Y:S01]  /*0590*/  LDCU UR5, c[0x0][0x3ac] ;  /* 0x00007580ff0577ac */ /* 0x000ea20008000800 */
[----:B0-----:R-:W0:Y:S01]  /*05a0*/  LDC.64 R12, c[0x0][0x388] ;  /* 0x0000e200ff0c7b82 */ /* 0x001e220000000a00 */
[----:B------:R-:W-:-:S07]  /*05b0*/  @P3 IMAD.MOV.U32 R5, RZ, RZ, RZ ;  /* 0x000000ffff053224 */ /* 0x000fce00078e00ff */
[----:B------:R-:W3:Y:S08]  /*05c0*/  LDC.64 R14, c[0x0][0x388] ;  /* 0x0000e200ff0e7b82 */ /* 0x000ef00000000a00 */
[----:B-1----:R-:W1:Y:S01]  /*05d0*/  LDC.64 R10, c[0x0][0x380] ;  /* 0x0000e000ff0a7b82 */ /* 0x002e620000000a00 */
[----:B--2---:R-:W-:-:S05]  /*05e0*/  VIADD R20, R20, -UR5 ;  /* 0x8000000514147c36 */ /* 0x004fca0008000000 */
[----:B------:R-:W-:Y:S02]  /*05f0*/  @P3 SHF.R.S32.HI R7, RZ, 0x1f, R20 ;  /* 0x0000001fff073819 */ /* 0x000fe40000011414 */
[----:B------:R-:W2:Y:S01]  /*0600*/  LDC.64 R8, c[0x0][0x380] ;  /* 0x0000e000ff087b82 */ /* 0x000ea20000000a00 */
[----:B0-----:R-:W-:Y:S01]  /*0610*/  @P3 IMAD.WIDE.U32 R4, R20, R12, R4 ;  /* 0x0000000c14043225 */ /* 0x001fe200078e0004 */
[----:B------:R-:W-:-:S03]  /*0620*/  @P4 SHF.R.S32.HI R17, RZ, 0x1f, R20 ;  /* 0x0000001fff114819 */ /* 0x000fc60000011414 */
[----:B------:R-:W-:Y:S02]  /*0630*/  @P3 IMAD R12, R7, R12, RZ ;  /* 0x0000000c070c3224 */ /* 0x000fe400078e02ff */
[----:B------:R-:W-:Y:S02]  /*0640*/  @P4 IMAD.MOV.U32 R7, RZ, RZ, RZ ;  /* 0x000000ffff074224 */ /* 0x000fe400078e00ff */
[-C--:B---3--:R-:W-:Y:S02]  /*0650*/  @P4 IMAD R17, R17, R14.reuse, RZ ;  /* 0x0000000e11114224 */ /* 0x088fe400078e02ff */
[----:B------:R-:W-:-:S04]  /*0660*/  @P4 IMAD.WIDE.U32 R6, R20, R14, R6 ;  /* 0x0000000e14064225 */ /* 0x000fc800078e0006 */
[----:B------:R-:W-:Y:S01]  /*0670*/  @P3 IMAD R12, R20, R13, R12 ;  /* 0x0000000d140c3224 */ /* 0x000fe200078e020c */
[----:B-1----:R-:W-:Y:S01]  /*0680*/  @P3 IADD3 R10, P0, PT, R4, R10, RZ ;  /* 0x0000000a040a3210 */ /* 0x002fe20007f1e0ff */
[----:B------:R-:W-:-:S03]  /*0690*/  @P4 IMAD R15, R20, R15, R17 ;  /* 0x0000000f140f4224 */ /* 0x000fc600078e0211 */
[----:B------:R-:W-:Y:S02]  /*06a0*/  @P3 IADD3.X R11, PT, PT, R11, R5, R12, P0, !PT ;  /* 0x000000050b0b3210 */ /* 0x000fe400007fe40c */
[----:B--2---:R-:W-:-:S04]  /*06b0*/  @P4 IADD3 R8, P1, PT, R6, R8, RZ ;  /* 0x0000000806084210 */ /* 0x004fc80007f3e0ff */
[----:B------:R-:W2:Y:S01]  /*06c0*/  @P3 LDG.E.U8 R11, desc[UR8][R10.64] ;  /* 0x000000080a0b3981 */ /* 0x000ea2000c1e1100 */
[----:B------:R-:W-:-:S06]  /*06d0*/  @P4 IADD3.X R9, PT, PT, R9, R15, R7, P1, !PT ;  /* 0x0000000f09094210 */ /* 0x000fcc0000ffe407 */
[----:B------:R-:W3:Y:S04]  /*06e0*/  @P4 LDG.E.U8 R9, desc[UR8][R8.64] ;  /* 0x0000000808094981 */ /* 0x000ee8000c1e1100 */
[----:B--2---:R2:W-:Y:S04]  /*06f0*/  @P3 STS.U8 [R22+0x400], R11 ;  /* 0x0004000b16003388 */ /* 0x0045e80000000000 */
[----:B---3--:R2:W-:Y:S02]  /*0700*/  @P4 STS.U8 [R22+0x420], R9 ;  /* 0x0004200916004388 */ /* 0x0085e40000000000 */
.L_x_5:
[----:B------:R-:W-:Y:S05]  /*0710*/  BSYNC.RECONVERGENT B0 ;  /* 0x0000000000007941 */ /* 0x000fea0003800200 */
.L_x_4:
[----:B------:R-:W-:Y:S01]  /*0720*/  UIADD3 UR6, UPT, UPT, UR11, -0x7, URZ ;  /* 0xfffffff90b067890 */ /* 0x000fe2000fffe0ff */
[----:B------:R-:W-:Y:S01]  /*0730*/  BAR.SYNC.DEFER_BLOCKING 0x0 ;  /* 0x0000000000007b1d */ /* 0x000fe20000010000 */
[----:B------:R-:W-:Y:S01]  /*0740*/  UIADD3 UR5, UPT, UPT, UR10, -0x7, URZ ;  /* 0xfffffff90a057890 */ /* 0x000fe2000fffe0ff */
[----:B------:R-:W-:-:S03]  /*0750*/  VIMNMX R4, PT, PT, R2, R21, PT ;  /* 0x0000001502047248 */ /* 0x000fc60003fe0100 */
[----:B------:R-:W-:-:S04]  /*0760*/  ISETP.GE.AND P0, PT, R21, UR6, PT ;  /* 0x0000000615007c0c */ /* 0x000fc8000bf06270 */
[----:B------:R-:W-:-:S04]  /*0770*/  ISETP.GE.OR P0, PT, R2, UR5, P0 ;  /* 0x0000000502007c0c */ /* 0x000fc80008706670 */
[----:B------:R-:W-:-:S13]  /*0780*/  ISETP.LT.OR P0, PT, R4, 0x7, P0 ;  /* 0x000000070400780c */ /* 0x000fda0000701670 */
[----:B------:R-:W-:Y:S05]  /*0790*/  @P0 EXIT ;  /* 0x000000000000094d */ /* 0x000fea0003800000 */
[----:B------:R-:W-:-:S05]  /*07a0*/  IMAD R4, R0, 0x40, R3 ;  /* 0x0000004000047824 */ /* 0x000fca00078e0203 */
[----:B------:R-:W-:Y:S04]  /*07b0*/  LDS.U8 R0, [R4+UR4] ;  /* 0x0000000404007984 */ /* 0x000fe80008000000 */
[----:B------:R-:W-:Y:S04]  /*07c0*/  LDS.U8 R5, [R4+UR4+0x1] ;  /* 0x0000010404057984 */ /* 0x000fe80008000000 */
[----:B------:R-:W3:Y:S04]  /*07d0*/  LDS.U8 R6, [R4+UR4+0x2] ;  /* 0x0000020404067984 */ /* 0x000ee80008000000 */
[----:B------:R-:W-:Y:S04]  /*07e0*/  LDS.U8 R7, [R4+UR4+0x3] ;  /* 0x0000030404077984 */ /* 0x000fe80008000000 */
[----:B------:R-:W4:Y:S04]  /*07f0*/  LDS.U8 R8, [R4+UR4+0x4] ;  /* 0x0000040404087984 */ /* 0x000f280008000000 */
[----:B-12---:R-:W-:Y:S04]  /*0800*/  LDS.U8 R9, [R4+UR4+0x5] ;  /* 0x0000050404097984 */ /* 0x006fe80008000000 */
[----:B------:R-:W1:Y:S04]  /*0810*/  LDS.U8 R10, [R4+UR4+0x6] ;  /* 0x00000604040a7984 */ /* 0x000e680008000000 */
[----:B------:R-:W-:Y:S04]  /*0820*/  LDS.U8 R11, [R4+UR4+0x7] ;  /* 0x00000704040b7984 */ /* 0x000fe80008000000 */
[----:B------:R-:W2:Y:S04]  /*0830*/  LDS.U8 R12, [R4+UR4+0x8] ;  /* 0x00000804040c7984 */ /* 0x000ea80008000000 */
[----:B0-----:R-:W-:Y:S04]  /*0840*/  LDS.U8 R13, [R4+UR4+0x9] ;  /* 0x00000904040d7984 */ /* 0x001fe80008000000 */
[----:B------:R-:W0:Y:S04]  /*0850*/  LDS.U8 R14, [R4+UR4+0xa] ;  /* 0x00000a04040e7984 */ /* 0x000e280008000000 */
[----:B------:R-:W-:Y:S04]  /*0860*/  LDS.U8 R16, [R4+UR4+0xb] ;  /* 0x00000b0404107984 */ /* 0x000fe80008000000 */
[----:B------:R-:W5:Y:S01]  /*0870*/  LDS.U8 R15, [R4+UR4+0xc] ;  /* 0x00000c04040f7984 */ /* 0x000f620008000000 */
[----:B---3--:R-:W-:-:S03]  /*0880*/  IADD3 R0, PT, PT, R6, R0, R5 ;  /* 0x0000000006007210 */ /* 0x008fc60007ffe005 */
[----:B------:R-:W-:Y:S04]  /*0890*/  LDS.U8 R18, [R4+UR4+0xd] ;  /* 0x00000d0404127984 */ /* 0x000fe80008000000 */
[----:B------:R-:W3:Y:S01]  /*08a0*/  LDS.U8 R17, [R4+UR4+0xe] ;  /* 0x00000e0404117984 */ /* 0x000ee20008000000 */
[----:B----4-:R-:W-:-:S04]  /*08b0*/  IADD3 R0, PT, PT, R8, R0, R7 ;  /* 0x0000000008007210 */ /* 0x010fc80007ffe007 */
[----:B-1----:R-:W-:-:S04]  /*08c0*/  IADD3 R0, PT, PT, R10, R0, R9 ;  /* 0x000000000a007210 */ /* 0x002fc80007ffe009 */
[----:B--2---:R-:W-:-:S04]  /*08d0*/  IADD3 R0, PT, PT, R12, R0, R11 ;  /* 0x000000000c007210 */ /* 0x004fc80007ffe00b */
[----:B0-----:R-:W-:Y:S01]  /*08e0*/  IADD3 R13, PT, PT, R14, R0, R13 ;  /* 0x000000000e0d7210 */ /* 0x001fe20007ffe00d */
[----:B------:R-:W-:Y:S01]  /*08f0*/  VIADD R0, R4, UR4 ;  /* 0x0000000404007c36 */ /* 0x000fe20008000000 */
[----:B------:R-:W-:-:S03]  /*0900*/  UMOV UR4, 0x40 ;  /* 0x0000004000047882 */ /* 0x000fc60000000000 */
[----:B------:R-:W-:Y:S01]  /*0910*/  VIADD R14, R0, 0x40 ;  /* 0x00000040000e7836 */ /* 0x000fe20000000000 */
[----:B-----5:R-:W-:-:S04]  /*0920*/  IADD3 R15, PT, PT, R15, R13, R16 ;  /* 0x0000000d0f0f7210 */ /* 0x020fc80007ffe010 */
[----:B---3--:R-:W-:-:S07]  /*0930*/  IADD3 R15, PT, PT, R17, R15, R18 ;  /* 0x0000000f110f7210 */ /* 0x008fce0007ffe012 */
.L_x_6:
[----:B------:R-:W-:Y:S01]  /*0940*/  LDS.U8 R16, [R14] ;  /* 0x000000000e107984 */ /* 0x000fe20000000000 */
[----:B------:R-:W-:-:S03]  /*0950*/  UIADD3 UR4, UPT, UPT, UR4, 0x80, URZ ;  /* 0x0000008004047890 */ /* 0x000fc6000fffe0ff */
[----:B------:R-:W0:Y:S01]  /*0960*/  LDS.U8 R17, [R14+0x1] ;  /* 0x000001000e117984 */ /* 0x000e220000000000 */
[----:B------:R-:W-:-:S03]  /*0970*/  UISETP.NE.AND UP0, UPT, UR4, 0x3c0, UPT ;  /* 0x000003c00400788c */ /* 0x000fc6000bf05270 */
[----:B------:R-:W-:Y:S04]  /*0980*/  LDS.U8 R24, [R14+0x2] ;  /* 0x000002000e187984 */ /* 0x000fe80000000000 */
[----:B------:R-:W1:Y:S04]  /*0990*/  LDS.U8 R26, [R14+0x3] ;  /* 0x000003000e1a7984 */ /* 0x000e680000000000 */
[----:B------:R-:W-:Y:S04]  /*09a0*/  LDS.U8 R22, [R14+0x4] ;  /* 0x000004000e167984 */ /* 0x000fe80000000000 */
[----:B------:R-:W2:Y:S04]  /*09b0*/  LDS.U8 R25, [R14+0x5] ;  /* 0x000005000e197984 */ /* 0x000ea80000000000 */
[----:B------:R-:W-:Y:S04]  /*09c0*/  LDS.U8 R20, [R14+0x6] ;  /* 0x000006000e147984 */ /* 0x000fe80000000000 */
[----:B------:R-:W3:Y:S04]  /*09d0*/  LDS.U8 R23, [R14+0x7] ;  /* 0x000007000e177984 */ /* 0x000ee80000000000 */
[----:B------:R-:W-:Y:S04]  /*09e0*/  LDS.U8 R18, [R14+0x8] ;  /* 0x000008000e127984 */ /* 0x000fe80000000000 */
[----:B------:R-:W4:Y:S04]  /*09f0*/  LDS.U8 R19, [R14+0x9] ;  /* 0x000009000e137984 */ /* 0x000f280000000000 */
[----:B------:R-:W-:Y:S04]  /*0a00*/  LDS.U8 R4, [R14+0xa] ;  /* 0x00000a000e047984 */ /* 0x000fe80000000000 */
[----:B------:R-:W5:Y:S01]  /*0a10*/  LDS.U8 R13, [R14+0xb] ;  /* 0x00000b000e0d7984 */ /* 0x000f620000000000 */
[----:B0-----:R-:W-:-:S03]  /*0a20*/  IADD3 R15, PT, PT, R17, R15, R16 ;  /* 0x0000000f110f7210 */ /* 0x001fc60007ffe010 */
[----:B------:R-:W-:Y:S04]  /*0a30*/  LDS.U8 R12, [R14+0xc] ;  /* 0x00000c000e0c7984 */ /* 0x000fe80000000000 */
[----:B------:R-:W0:Y:S01]  /*0a40*/  LDS.U8 R11, [R14+0xd] ;  /* 0x00000d000e0b7984 */ /* 0x000e220000000000 */
[----:B-1----:R-:W-:-:S03]  /*0a50*/  IADD3 R24, PT, PT, R26, R15, R24 ;  /* 0x0000000f1a187210 */ /* 0x002fc60007ffe018 */
[----:B------:R-:W-:Y:S04]  /*0a60*/  LDS.U8 R10, [R14+0xe] ;  /* 0x00000e000e0a7984 */ /* 0x000fe80000000000 */
[----:B------:R-:W1:Y:S01]  /*0a70*/  LDS.U8 R9, [R0+UR4+-0x40] ;  /* 0xffffc00400097984 */ /* 0x000e620008000000 */
[----:B--2---:R-:W-:-:S03]  /*0a80*/  IADD3 R24, PT, PT, R25, R24, R22 ;  /* 0x0000001819187210 */ /* 0x004fc60007ffe016 */
[----:B------:R-:W-:Y:S04]  /*0a90*/  LDS.U8 R8, [R0+UR4+-0x3f] ;  /* 0xffffc10400087984 */ /* 0x000fe80008000000 */
[----:B------:R-:W2:Y:S01]  /*0aa0*/  LDS.U8 R7, [R0+UR4+-0x3e] ;  /* 0xffffc20400077984 */ /* 0x000ea20008000000 */
[----:B---3--:R-:W-:-:S03]  /*0ab0*/  IADD3 R24, PT, PT, R23, R24, R20 ;  /* 0x0000001817187210 */ /* 0x008fc60007ffe014 */
[----:B------:R-:W-:Y:S04]  /*0ac0*/  LDS.U8 R6, [R0+UR4+-0x3d] ;  /* 0xffffc30400067984 */ /* 0x000fe80008000000 */
[----:B------:R-:W3:Y:S01]  /*0ad0*/  LDS.U8 R5, [R0+UR4+-0x3c] ;  /* 0xffffc40400057984 */ /* 0x000ee20008000000 */
[----:B----4-:R-:W-:-:S03]  /*0ae0*/  IADD3 R24, PT, PT, R19, R24, R18 ;  /* 0x0000001813187210 */ /* 0x010fc60007ffe012 */
[----:B------:R-:W-:Y:S04]  /*0af0*/  LDS.U8 R17, [R0+UR4+-0x3b] ;  /* 0xffffc50400117984 */ /* 0x000fe80008000000 */
[----:B------:R-:W4:Y:S01]  /*0b00*/  LDS.U8 R16, [R0+UR4+-0x3a] ;  /* 0xffffc60400107984 */ /* 0x000f220008000000 */
[----:B-----5:R-:W-:-:S03]  /*0b10*/  IADD3 R4, PT, PT, R13, R24, R4 ;  /* 0x000000180d047210 */ /* 0x020fc60007ffe004 */
[----:B------:R-:W-:Y:S04]  /*0b20*/  LDS.U8 R15, [R0+UR4+-0x39] ;  /* 0xffffc704000f7984 */ /* 0x000fe80008000000 */
[----:B------:R-:W5:Y:S01]  /*0b30*/  LDS.U8 R14, [R0+UR4+-0x38] ;  /* 0xffffc804000e7984 */ /* 0x000f620008000000 */
[----:B0-----:R-:W-:-:S03]  /*0b40*/  IADD3 R4, PT, PT, R11, R4, R12 ;  /* 0x000000040b047210 */ /* 0x001fc60007ffe00c */
[----:B------:R-:W-:Y:S04]  /*0b50*/  LDS.U8 R25, [R0+UR4+-0x37] ;  /* 0xffffc90400197984 */ /* 0x000fe80008000000 */
[----:B------:R-:W0:Y:S01]  /*0b60*/  LDS.U8 R22, [R0+UR4+-0x36] ;  /* 0xffffca0400167984 */ /* 0x000e220008000000 */
[----:B-1----:R-:W-:-:S03]  /*0b70*/  IADD3 R4, PT, PT, R9, R4, R10 ;  /* 0x0000000409047210 */ /* 0x002fc60007ffe00a */
[----:B------:R-:W-:Y:S04]  /*0b80*/  LDS.U8 R23, [R0+UR4+-0x35] ;  /* 0xffffcb0400177984 */ /* 0x000fe80008000000 */
[----:B------:R-:W1:Y:S01]  /*0b90*/  LDS.U8 R20, [R0+UR4+-0x34] ;  /* 0xffffcc0400147984 */ /* 0x000e620008000000 */
[----:B--2---:R-:W-:-:S03]  /*0ba0*/  IADD3 R4, PT, PT, R7, R4, R8 ;  /* 0x0000000407047210 */ /* 0x004fc60007ffe008 */
[----:B------:R-:W-:Y:S04]  /*0bb0*/  LDS.U8 R18, [R0+UR4+-0x33] ;  /* 0xffffcd0400127984 */ /* 0x000fe80008000000 */
[----:B------:R-:W2:Y:S01]  /*0bc0*/  LDS.U8 R19, [R0+UR4+-0x32] ;  /* 0xffffce0400137984 */ /* 0x000ea20008000000 */
[----:B---3--:R-:W-:-:S04]  /*0bd0*/  IADD3 R4, PT, PT, R5, R4, R6 ;  /* 0x0000000405047210 */ /* 0x008fc80007ffe006 */
[----:B----4-:R-:W-:-:S04]  /*0be0*/  IADD3 R4, PT, PT, R16, R4, R17 ;  /* 0x0000000410047210 */ /* 0x010fc80007ffe011 */
[----:B-----5:R-:W-:Y:S01]  /*0bf0*/  IADD3 R4, PT, PT, R14, R4, R15 ;  /* 0x000000040e047210 */ /* 0x020fe20007ffe00f */
[----:B------:R-:W-:-:S03]  /*0c00*/  VIADD R14, R0, UR4 ;  /* 0x00000004000e7c36 */ /* 0x000fc60008000000 */
[----:B0-----:R-:W-:-:S04]  /*0c10*/  IADD3 R4, PT, PT, R22, R4, R25 ;  /* 0x0000000416047210 */ /* 0x001fc80007ffe019 */
[----:B-1----:R-:W-:-:S04]  /*0c20*/  IADD3 R4, PT, PT, R20, R4, R23 ;  /* 0x0000000414047210 */ /* 0x002fc80007ffe017 */
[----:B--2---:R-:W-:Y:S01]  /*0c30*/  IADD3 R15, PT, PT, R19, R4, R18 ;  /* 0x00000004130f7210 */ /* 0x004fe20007ffe012 */
[----:B------:R-:W-:Y:S06]  /*0c40*/  BRA.U UP0, `(.L_x_6) ;  /* 0xfffffffd003c7547 */ /* 0x000fec000b83ffff */
[----:B------:R-:W0:Y:S01]  /*0c50*/  LDCU UR10, c[0x0][0x3ac] ;  /* 0x00007580ff0a77ac */ /* 0x000e220008000800 */
[----:B------:R-:W-:Y:S02]  /*0c60*/  IMAD.MOV.U32 R3, RZ, RZ, RZ ;  /* 0x000000ffff037224 */ /* 0x000fe400078e00ff */
[----:B------:R-:W-:Y:S01]  /*0c70*/  IMAD.MOV.U32 R14, RZ, RZ, RZ ;  /* 0x000000ffff0e7224 */ /* 0x000fe200078e00ff */
[----:B------:R-:W1:Y:S03]  /*0c80*/  LDCU.128 UR4, c[0x0][0x390] ;  /* 0x00007200ff0477ac */ /* 0x000e660008000c00 */
[----:B------:R-:W-:-:S04]  /*0c90*/  IMAD.HI R15, R15, -0x6e5d4c3b, R14 ;  /* 0x91a2b3c50f0f7827 */ /* 0x000fc800078e020e */
[----:B0-----:R-:W-:-:S04]  /*0ca0*/  VIADD R21, R21, -UR10 ;  /* 0x8000000a15157c36 */ /* 0x001fc80008000000 */
[----:B-1----:R-:W-:Y:S01]  /*0cb0*/  IMAD.WIDE.U32 R2, R21, UR6, R2 ;  /* 0x0000000615027c25 */ /* 0x002fe2000f8e0002 */
[----:B------:R-:W-:Y:S02]  /*0cc0*/  SHF.R.S32.HI R0, RZ, 0x1f, R21 ;  /* 0x0000001fff007819 */ /* 0x000fe40000011415 */
[----:B------:R-:W-:-:S03]  /*0cd0*/  IADD3 R2, P0, PT, R2, UR4, RZ ;  /* 0x0000000402027c10 */ /* 0x000fc6000ff1e0ff */
[----:B------:R-:W-:-:S04]  /*0ce0*/  IMAD R0, R0, UR6, RZ ;  /* 0x0000000600007c24 */ /* 0x000fc8000f8e02ff */
[----:B------:R-:W-:Y:S01]  /*0cf0*/  IMAD R21, R21, UR7, R0 ;  /* 0x0000000715157c24 */ /* 0x000fe2000f8e0200 */
[----:B------:R-:W-:-:S04]  /*0d00*/  SHF.R.U32.HI R0, RZ, 0x1f, R15 ;  /* 0x0000001fff007819 */ /* 0x000fc8000001160f */
[----:B------:R-:W-:Y:S02]  /*0d10*/  IADD3.X R3, PT, PT, R3, UR5, R21, P0, !PT ;  /* 0x0000000503037c10 */ /* 0x000fe400087fe415 */
[----:B------:R-:W-:-:S05]  /*0d20*/  LEA.HI R15, R15, R0, RZ, 0x19 ;  /* 0x000000000f0f7211 */ /* 0x000fca00078fc8ff */
[----:B------:R-:W-:Y:S01]  /*0d30*/  STG.E.U8 desc[UR8][R2.64], R15 ;  /* 0x0000000f02007986 */ /* 0x000fe2000c101108 */
[----:B------:R-:W-:Y:S05]  /*0d40*/  EXIT ;  /* 0x000000000000794d */ /* 0x000fea0003800000 */
.L_x_7:
[----:B------:R-:W-:-:S00]  /*0d50*/  BRA `(.L_x_7) ;  /* 0xfffffffc00fc7947 */ /* 0x000fc0000383ffff */
[----:B------:R-:W-:-:S00]  /*0d60*/  NOP ;  /* 0x0000000000007918 */ /* 0x000fc00000000000 */
        /* <DEDUP_REMOVED lines=9> */
.L_x_8:


//--------------------- .nv.shared._Z5box15PKhmPhmiiii --------------------------
	.section	.nv.shared._Z5box15PKhmPhmiiii,"aw",@nobits
	.sectionflags	@""
.nv.shared._Z5box15PKhmPhmiiii:
	.zero		2944


//--------------------- .nv.shared.reserved.0     --------------------------
	.section	.nv.shared.reserved.0,"aw",@nobits
	.weak		__nv_reservedSMEM_offset_0_alias
	.size		__nv_reservedSMEM_offset_0_alias, 0, 64
	.other		__nv_reservedSMEM_offset_0_alias,@"STO_CUDA_RESERVED_SHARED STV_DEFAULT"
__nv_reservedSMEM_offset_0_alias:
	.zero		0
	.zero		64


//--------------------- .nv.constant0._Z5box15PKhmPhmiiii --------------------------
	.section	.nv.constant0._Z5box15PKhmPhmiiii,"a",@progbits
	.sectionflags	@""
	.align	4
.nv.constant0._Z5box15PKhmPhmiiii:
	.zero		944


//--------------------- SYMBOLS --------------------------

	.type		.nv.reservedSmem.offset0,@object
	.size		.nv.reservedSmem.offset0,0x4
	.type		.nv.reservedSmem.cap,@object
	.size		.nv.reservedSmem.cap,0x4
